







.version 5.0
.target sm_20
.address_size 64



.visible .entry _Z9addKernelPiPKiS1_(
.param .u64 _Z9addKernelPiPKiS1__param_0,
.param .u64 _Z9addKernelPiPKiS1__param_1,
.param .u64 _Z9addKernelPiPKiS1__param_2
)
{
.reg .b32 %r<5>;
.reg .b64 %rd<11>;


ld.param.u64 %rd1, [_Z9addKernelPiPKiS1__param_0];
ld.param.u64 %rd2, [_Z9addKernelPiPKiS1__param_1];
ld.param.u64 %rd3, [_Z9addKernelPiPKiS1__param_2];
cvta.to.global.u64 %rd4, %rd1;
cvta.to.global.u64 %rd5, %rd3;
cvta.to.global.u64 %rd6, %rd2;
mov.u32 %r1, %tid.x;
mul.wide.s32 %rd7, %r1, 4;
add.s64 %rd8, %rd6, %rd7;
ld.global.u32 %r2, [%rd8];
add.s64 %rd9, %rd5, %rd7;
ld.global.u32 %r3, [%rd9];
add.s32 %r4, %r3, %r2;
add.s64 %rd10, %rd4, %rd7;
st.global.u32 [%rd10], %r4;
ret;
}




// ===== COMPILED SASS (sm_100) =====

	.target	sm_100

	.elftype	@"ET_EXEC"


//--------------------- .note.nv.tkinfo           --------------------------
	.section	.note.nv.tkinfo,"",@"SHT_NOTE"
	.sectionflags	@"SHF_NOTE_NV_TKINFO"
	.tkinfo
        /*0018*/ 	.word	0x00000002
        /*0030*/ 	.string	""
        /*0030*/ 	.string	"ptxas"
        /*0030*/ 	.string	"Cuda compilation tools, release 13.0, V13.0.88"
        /*0030*/ 	.string	"Build cuda_13.0.r13.0/compiler.36424714_0"
        /*0030*/ 	.string	"-arch sm_100 "



//--------------------- .note.nv.cuinfo           --------------------------
	.section	.note.nv.cuinfo,"",@"SHT_NOTE"
	.sectionflags	@"SHF_NOTE_NV_CUINFO"
        /*0018*/ 	.short	0x0002
        /*001a*/ 	.short	0x0014
        /*001c*/ 	.short	0x0082
	.zero		2


//--------------------- .nv.info                  --------------------------
	.section	.nv.info,"",@"SHT_CUDA_INFO"
	.align	4


	//----- nvinfo : EIATTR_REGCOUNT
	.align		4
        /*0000*/ 	.byte	0x04, 0x2f
        /*0002*/ 	.short	(.L_1 - .L_0)
	.align		4
.L_0:
        /*0004*/ 	.word	index@(_Z9addKernelPiPKiS1_)
        /*0008*/ 	.word	0x0000000c


	//----- nvinfo : EIATTR_FRAME_SIZE
	.align		4
.L_1:
        /*000c*/ 	.byte	0x04, 0x11
        /*000e*/ 	.short	(.L_3 - .L_2)
	.align		4
.L_2:
        /*0010*/ 	.word	index@(_Z9addKernelPiPKiS1_)
        /*0014*/ 	.word	0x00000000


	//----- nvinfo : EIATTR_MIN_STACK_SIZE
	.align		4
.L_3:
        /*0018*/ 	.byte	0x04, 0x12
        /*001a*/ 	.short	(.L_5 - .L_4)
	.align		4
.L_4:
        /*001c*/ 	.word	index@(_Z9addKernelPiPKiS1_)
        /*0020*/ 	.word	0x00000000
.L_5:


//--------------------- .nv.compat                --------------------------
	.section	.nv.compat,"",@"SHT_CUDA_COMPAT_INFO"
	.align	4
        /*0000*/ 	.byte	0x02, 0x09, 0x00, 0x00, 0x02, 0x02, 0x01, 0x00, 0x02, 0x05, 0x05, 0x00, 0x03, 0x07, 0x01, 0x01
        /*0010*/ 	.byte	0x02, 0x03, 0x00, 0x00, 0x02, 0x06, 0x01, 0x00, 0x04, 0x0b, 0x08, 0x00, 0x09, 0x00, 0x00, 0x00
        /*0020*/ 	.byte	0x00, 0x00, 0x00, 0x00


//--------------------- .nv.info._Z9addKernelPiPKiS1_ --------------------------
	.section	.nv.info._Z9addKernelPiPKiS1_,"",@"SHT_CUDA_INFO"
	.sectionflags	@""
	.align	4


	//----- nvinfo : EIATTR_CUDA_API_VERSION
	.align		4
        /*0000*/ 	.byte	0x04, 0x37
        /*0002*/ 	.short	(.L_7 - .L_6)
.L_6:
        /*0004*/ 	.word	0x00000082


	//----- nvinfo : EIATTR_KPARAM_INFO
	.align		4
.L_7:
        /*0008*/ 	.byte	0x04, 0x17
        /*000a*/ 	.short	(.L_9 - .L_8)
.L_8:
        /*000c*/ 	.word	0x00000000
        /*0010*/ 	.short	0x0002
        /*0012*/ 	.short	0x0010
        /*0014*/ 	.byte	0x00, 0xf0, 0x21, 0x00


	//----- nvinfo : EIATTR_KPARAM_INFO
	.align		4
.L_9:
        /*0018*/ 	.byte	0x04, 0x17
        /*001a*/ 	.short	(.L_11 - .L_10)
.L_10:
        /*001c*/ 	.word	0x00000000
        /*0020*/ 	.short	0x0001
        /*0022*/ 	.short	0x0008
        /*0024*/ 	.byte	0x00, 0xf0, 0x21, 0x00


	//----- nvinfo : EIATTR_KPARAM_INFO
	.align		4
.L_11:
        /*0028*/ 	.byte	0x04, 0x17
        /*002a*/ 	.short	(.L_13 - .L_12)
.L_12:
        /*002c*/ 	.word	0x00000000
        /*0030*/ 	.short	0x0000
        /*0032*/ 	.short	0x0000
        /*0034*/ 	.byte	0x00, 0xf0, 0x21, 0x00


	//----- nvinfo : EIATTR_SPARSE_MMA_MASK
	.align		4
.L_13:
        /*0038*/ 	.byte	0x03, 0x50
        /*003a*/ 	.short	0x0000


	//----- nvinfo : EIATTR_MAXREG_COUNT
	.align		4
        /*003c*/ 	.byte	0x03, 0x1b
        /*003e*/ 	.short	0x00ff


	//----- nvinfo : EIATTR_MERCURY_ISA_VERSION
	.align		4
        /*0040*/ 	.byte	0x03, 0x5f
        /*0042*/ 	.short	0x0101


	//----- nvinfo : EIATTR_VRC_CTA_INIT_COUNT
	.align		4
        /*0044*/ 	.byte	0x02, 0x4a
	.zero		1
	.zero		1


	//----- nvinfo : EIATTR_EXIT_INSTR_OFFSETS
	.align		4
        /*0048*/ 	.byte	0x04, 0x1c
        /*004a*/ 	.short	(.L_15 - .L_14)


	//   ....[0]....
.L_14:
        /*004c*/ 	.word	0x000000d0


	//----- nvinfo : EIATTR_CBANK_PARAM_SIZE
	.align		4
.L_15:
        /*0050*/ 	.byte	0x03, 0x19
        /*0052*/ 	.short	0x0018


	//----- nvinfo : EIATTR_PARAM_CBANK
	.align		4
        /*0054*/ 	.byte	0x04, 0x0a
        /*0056*/ 	.short	(.L_17 - .L_16)
	.align		4
.L_16:
        /*0058*/ 	.word	index@(.nv.constant0._Z9addKernelPiPKiS1_)
        /*005c*/ 	.short	0x0380
        /*005e*/ 	.short	0x0018


	//----- nvinfo : EIATTR_SW_WAR
	.align		4
.L_17:
        /*0060*/ 	.byte	0x04, 0x36
        /*0062*/ 	.short	(.L_19 - .L_18)
.L_18:
        /*0064*/ 	.word	0x00000008
.L_19:


//--------------------- .nv.callgraph             --------------------------
	.section	.nv.callgraph,"",@"SHT_CUDA_CALLGRAPH"
	.align	4
	.sectionentsize	8
	.align		4
        /*0000*/ 	.word	0x00000000
	.align		4
        /*0004*/ 	.word	0xffffffff
	.align		4
        /*0008*/ 	.word	0x00000000
	.align		4
        /*000c*/ 	.word	0xfffffffe
	.align		4
        /*0010*/ 	.word	0x00000000
	.align		4
        /*0014*/ 	.word	0xfffffffd
	.align		4
        /*0018*/ 	.word	0x00000000
	.align		4
        /*001c*/ 	.word	0xfffffffc


//--------------------- .text._Z9addKernelPiPKiS1_ --------------------------
	.section	.text._Z9addKernelPiPKiS1_,"ax",@progbits
	.align	128
        .global         _Z9addKernelPiPKiS1_
        .type           _Z9addKernelPiPKiS1_,@function
        .size           _Z9addKernelPiPKiS1_,(.L_x_1 - _Z9addKernelPiPKiS1_)
        .other          _Z9addKernelPiPKiS1_,@"STO_CUDA_ENTRY STV_DEFAULT"
_Z9addKernelPiPKiS1_:
.text._Z9addKernelPiPKiS1_:
[----:B------:R-:W-:Y:S01]  /*0000*/  LDC R1, c[0x0][0x37c] ;  /* 0x0000df00ff017b82 */ /* 0x000fe20000000800 */
[----:B------:R-:W0:Y:S07]  /*0010*/  S2R R9, SR_TID.X ;  /* 0x0000000000097919 */ /* 0x000e2e0000002100 */
[----:B------:R-:W0:Y:S01]  /*0020*/  LDC.64 R2, c[0x0][0x388] ;  /* 0x0000e200ff027b82 */ /* 0x000e220000000a00 */
[----:B------:R-:W1:Y:S07]  /*0030*/  LDCU.64 UR4, c[0x0][0x358] ;  /* 0x00006b00ff0477ac */ /* 0x000e6e0008000a00 */
[----:B------:R-:W2:Y:S08]  /*0040*/  LDC.64 R4, c[0x0][0x390] ;  /* 0x0000e400ff047b82 */ /* 0x000eb00000000a00 */
[----:B------:R-:W3:Y:S01]  /*0050*/  LDC.64 R6, c[0x0][0x380] ;  /* 0x0000e000ff067b82 */ /* 0x000ee20000000a00 */
[----:B0-----:R-:W-:-:S04]  /*0060*/  IMAD.WIDE R2, R9, 0x4, R2 ;  /* 0x0000000409027825 */ /* 0x001fc800078e0202 */
[C---:B--2---:R-:W-:Y:S02]  /*0070*/  IMAD.WIDE R4, R9.reuse, 0x4, R4 ;  /* 0x0000000409047825 */ /* 0x044fe400078e0204 */
[----:B-1----:R-:W2:Y:S04]  /*0080*/  LDG.E R2, desc[UR4][R2.64] ;  /* 0x0000000402027981 */ /* 0x002ea8000c1e1900 */
[----:B------:R-:W2:Y:S01]  /*0090*/  LDG.E R5, desc[UR4][R4.64] ;  /* 0x0000000404057981 */ /* 0x000ea2000c1e1900 */
[----:B---3--:R-:W-:Y:S01]  /*00a0*/  IMAD.WIDE R6, R9, 0x4, R6 ;  /* 0x0000000409067825 */ /* 0x008fe200078e0206 */
[----:B--2---:R-:W-:-:S05]  /*00b0*/  IADD3 R9, PT, PT, R2, R5, RZ ;  /* 0x0000000502097210 */ /* 0x004fca0007ffe0ff */
[----:B------:R-:W-:Y:S01]  /*00c0*/  STG.E desc[UR4][R6.64], R9 ;  /* 0x0000000906007986 */ /* 0x000fe2000c101904 */
[----:B------:R-:W-:Y:S05]  /*00d0*/  EXIT ;  /* 0x000000000000794d */ /* 0x000fea0003800000 */
.L_x_0:
[----:B------:R-:W-:-:S00]  /*00e0*/  BRA `(.L_x_0) ;  /* 0xfffffffc00fc7947 */ /* 0x000fc0000383ffff */
[----:B------:R-:W-:-:S00]  /*00f0*/  NOP ;  /* 0x0000000000007918 */ /* 0x000fc00000000000 */
        /* <DEDUP_REMOVED lines=8> */
.L_x_1:


//--------------------- .nv.shared.reserved.0     --------------------------
	.section	.nv.shared.reserved.0,"aw",@nobits
	.weak		__nv_reservedSMEM_offset_0_alias
	.size		__nv_reservedSMEM_offset_0_alias, 0, 64
	.other		__nv_reservedSMEM_offset_0_alias,@"STO_CUDA_RESERVED_SHARED STV_DEFAULT"
__nv_reservedSMEM_offset_0_alias:
	.zero		0
	.zero		64


//--------------------- .nv.constant0._Z9addKernelPiPKiS1_ --------------------------
	.section	.nv.constant0._Z9addKernelPiPKiS1_,"a",@progbits
	.sectionflags	@""
	.align	4
.nv.constant0._Z9addKernelPiPKiS1_:
	.zero		920


//--------------------- SYMBOLS --------------------------

	.type		.nv.reservedSmem.offset0,@object
	.size		.nv.reservedSmem.offset0,0x4
